//
// Generated by NVIDIA NVVM Compiler
//
// Compiler Build ID: CL-36424714
// Cuda compilation tools, release 13.0, V13.0.88
// Based on NVVM 20.0.0
//

.version 9.0
.target sm_100
.address_size 64

	// .globl	_Z10vector_addPfS_S_

.visible .entry _Z10vector_addPfS_S_(
	.param .u64 .ptr .align 1 _Z10vector_addPfS_S__param_0,
	.param .u64 .ptr .align 1 _Z10vector_addPfS_S__param_1,
	.param .u64 .ptr .align 1 _Z10vector_addPfS_S__param_2
)
{
	.reg .pred 	%p<2>;
	.reg .b32 	%r<5>;
	.reg .b32 	%f<4>;
	.reg .b64 	%rd<11>;

	ld.param.u64 	%rd1, [_Z10vector_addPfS_S__param_0];
	ld.param.u64 	%rd2, [_Z10vector_addPfS_S__param_1];
	ld.param.u64 	%rd3, [_Z10vector_addPfS_S__param_2];
	mov.u32 	%r2, %tid.x;
	mov.u32 	%r3, %ntid.x;
	mov.u32 	%r4, %ctaid.x;
	mad.lo.s32 	%r1, %r3, %r4, %r2;
	setp.gt.s32 	%p1, %r1, 511;
	@%p1 bra 	$L__BB0_2;
	cvta.to.global.u64 	%rd4, %rd1;
	cvta.to.global.u64 	%rd5, %rd2;
	cvta.to.global.u64 	%rd6, %rd3;
	mul.wide.s32 	%rd7, %r1, 4;
	add.s64 	%rd8, %rd4, %rd7;
	ld.global.f32 	%f1, [%rd8];
	add.s64 	%rd9, %rd5, %rd7;
	ld.global.f32 	%f2, [%rd9];
	add.f32 	%f3, %f1, %f2;
	add.s64 	%rd10, %rd6, %rd7;
	st.global.f32 	[%rd10], %f3;
$L__BB0_2:
	ret;

}


// ===== COMPILED SASS (sm_100) =====

	.target	sm_100

	.elftype	@"ET_EXEC"


//--------------------- .note.nv.tkinfo           --------------------------
	.section	.note.nv.tkinfo,"",@"SHT_NOTE"
	.sectionflags	@"SHF_NOTE_NV_TKINFO"
	.tkinfo
        /*0018*/ 	.word	0x00000002
        /*0030*/ 	.string	""
        /*0030*/ 	.string	"ptxas"
        /*0030*/ 	.string	"Cuda compilation tools, release 13.0, V13.0.88"
        /*0030*/ 	.string	"Build cuda_13.0.r13.0/compiler.36424714_0"
        /*0030*/ 	.string	"-arch sm_100 -m 64 "



//--------------------- .note.nv.cuinfo           --------------------------
	.section	.note.nv.cuinfo,"",@"SHT_NOTE"
	.sectionflags	@"SHF_NOTE_NV_CUINFO"
        /*0018*/ 	.short	0x0002
        /*001a*/ 	.short	0x0064
        /*001c*/ 	.short	0x0082
	.zero		2


//--------------------- .nv.info                  --------------------------
	.section	.nv.info,"",@"SHT_CUDA_INFO"
	.align	4


	//----- nvinfo : EIATTR_REGCOUNT
	.align		4
        /*0000*/ 	.byte	0x04, 0x2f
        /*0002*/ 	.short	(.L_1 - .L_0)
	.align		4
.L_0:
        /*0004*/ 	.word	index@(_Z10vector_addPfS_S_)
        /*0008*/ 	.word	0x0000000c


	//----- nvinfo : EIATTR_FRAME_SIZE
	.align		4
.L_1:
        /*000c*/ 	.byte	0x04, 0x11
        /*000e*/ 	.short	(.L_3 - .L_2)
	.align		4
.L_2:
        /*0010*/ 	.word	index@(_Z10vector_addPfS_S_)
        /*0014*/ 	.word	0x00000000


	//----- nvinfo : EIATTR_MIN_STACK_SIZE
	.align		4
.L_3:
        /*0018*/ 	.byte	0x04, 0x12
        /*001a*/ 	.short	(.L_5 - .L_4)
	.align		4
.L_4:
        /*001c*/ 	.word	index@(_Z10vector_addPfS_S_)
        /*0020*/ 	.word	0x00000000
.L_5:


//--------------------- .nv.compat                --------------------------
	.section	.nv.compat,"",@"SHT_CUDA_COMPAT_INFO"
	.align	4
        /*0000*/ 	.byte	0x02, 0x09, 0x00, 0x00, 0x02, 0x02, 0x01, 0x00, 0x02, 0x05, 0x05, 0x00, 0x03, 0x07, 0x01, 0x01
        /*0010*/ 	.byte	0x02, 0x03, 0x00, 0x00, 0x02, 0x06, 0x01, 0x00, 0x04, 0x0b, 0x08, 0x00, 0x09, 0x00, 0x00, 0x00
        /*0020*/ 	.byte	0x00, 0x00, 0x00, 0x00


//--------------------- .nv.info._Z10vector_addPfS_S_ --------------------------
	.section	.nv.info._Z10vector_addPfS_S_,"",@"SHT_CUDA_INFO"
	.sectionflags	@""
	.align	4


	//----- nvinfo : EIATTR_CUDA_API_VERSION
	.align		4
        /*0000*/ 	.byte	0x04, 0x37
        /*0002*/ 	.short	(.L_7 - .L_6)
.L_6:
        /*0004*/ 	.word	0x00000082


	//----- nvinfo : EIATTR_KPARAM_INFO
	.align		4
.L_7:
        /*0008*/ 	.byte	0x04, 0x17
        /*000a*/ 	.short	(.L_9 - .L_8)
.L_8:
        /*000c*/ 	.word	0x00000000
        /*0010*/ 	.short	0x0002
        /*0012*/ 	.short	0x0010
        /*0014*/ 	.byte	0x00, 0xf5, 0x21, 0x00


	//----- nvinfo : EIATTR_KPARAM_INFO
	.align		4
.L_9:
        /*0018*/ 	.byte	0x04, 0x17
        /*001a*/ 	.short	(.L_11 - .L_10)
.L_10:
        /*001c*/ 	.word	0x00000000
        /*0020*/ 	.short	0x0001
        /*0022*/ 	.short	0x0008
        /*0024*/ 	.byte	0x00, 0xf5, 0x21, 0x00


	//----- nvinfo : EIATTR_KPARAM_INFO
	.align		4
.L_11:
        /*0028*/ 	.byte	0x04, 0x17
        /*002a*/ 	.short	(.L_13 - .L_12)
.L_12:
        /*002c*/ 	.word	0x00000000
        /*0030*/ 	.short	0x0000
        /*0032*/ 	.short	0x0000
        /*0034*/ 	.byte	0x00, 0xf5, 0x21, 0x00


	//----- nvinfo : EIATTR_SPARSE_MMA_MASK
	.align		4
.L_13:
        /*0038*/ 	.byte	0x03, 0x50
        /*003a*/ 	.short	0x0000


	//----- nvinfo : EIATTR_MAXREG_COUNT
	.align		4
        /*003c*/ 	.byte	0x03, 0x1b
        /*003e*/ 	.short	0x00ff


	//----- nvinfo : EIATTR_MERCURY_ISA_VERSION
	.align		4
        /*0040*/ 	.byte	0x03, 0x5f
        /*0042*/ 	.short	0x0101


	//----- nvinfo : EIATTR_VRC_CTA_INIT_COUNT
	.align		4
        /*0044*/ 	.byte	0x02, 0x4a
	.zero		1
	.zero		1


	//----- nvinfo : EIATTR_EXIT_INSTR_OFFSETS
	.align		4
        /*0048*/ 	.byte	0x04, 0x1c
        /*004a*/ 	.short	(.L_15 - .L_14)


	//   ....[0]....
.L_14:
        /*004c*/ 	.word	0x00000060


	//   ....[1]....
        /*0050*/ 	.word	0x00000120


	//----- nvinfo : EIATTR_CBANK_PARAM_SIZE
	.align		4
.L_15:
        /*0054*/ 	.byte	0x03, 0x19
        /*0056*/ 	.short	0x0018


	//----- nvinfo : EIATTR_PARAM_CBANK
	.align		4
        /*0058*/ 	.byte	0x04, 0x0a
        /*005a*/ 	.short	(.L_17 - .L_16)
	.align		4
.L_16:
        /*005c*/ 	.word	index@(.nv.constant0._Z10vector_addPfS_S_)
        /*0060*/ 	.short	0x0380
        /*0062*/ 	.short	0x0018


	//----- nvinfo : EIATTR_SW_WAR
	.align		4
.L_17:
        /*0064*/ 	.byte	0x04, 0x36
        /*0066*/ 	.short	(.L_19 - .L_18)
.L_18:
        /*0068*/ 	.word	0x00000008
.L_19:


//--------------------- .nv.callgraph             --------------------------
	.section	.nv.callgraph,"",@"SHT_CUDA_CALLGRAPH"
	.align	4
	.sectionentsize	8
	.align		4
        /*0000*/ 	.word	0x00000000
	.align		4
        /*0004*/ 	.word	0xffffffff
	.align		4
        /*0008*/ 	.word	0x00000000
	.align		4
        /*000c*/ 	.word	0xfffffffe
	.align		4
        /*0010*/ 	.word	0x00000000
	.align		4
        /*0014*/ 	.word	0xfffffffd
	.align		4
        /*0018*/ 	.word	0x00000000
	.align		4
        /*001c*/ 	.word	0xfffffffc


//--------------------- .text._Z10vector_addPfS_S_ --------------------------
	.section	.text._Z10vector_addPfS_S_,"ax",@progbits
	.align	128
        .global         _Z10vector_addPfS_S_
        .type           _Z10vector_addPfS_S_,@function
        .size           _Z10vector_addPfS_S_,(.L_x_1 - _Z10vector_addPfS_S_)
        .other          _Z10vector_addPfS_S_,@"STO_CUDA_ENTRY STV_DEFAULT"
_Z10vector_addPfS_S_:
.text._Z10vector_addPfS_S_:
[----:B------:R-:W-:Y:S01]  /*0000*/  LDC R1, c[0x0][0x37c] ;  /* 0x0000df00ff017b82 */ /* 0x000fe20000000800 */
[----:B------:R-:W0:Y:S01]  /*0010*/  S2R R9, SR_TID.X ;  /* 0x0000000000097919 */ /* 0x000e220000002100 */
[----:B------:R-:W0:Y:S01]  /*0020*/  LDCU UR4, c[0x0][0x360] ;  /* 0x00006c00ff0477ac */ /* 0x000e220008000800 */
[----:B------:R-:W0:Y:S02]  /*0030*/  S2R R0, SR_CTAID.X ;  /* 0x0000000000007919 */ /* 0x000e240000002500 */
[----:B0-----:R-:W-:-:S05]  /*0040*/  IMAD R9, R0, UR4, R9 ;  /* 0x0000000400097c24 */ /* 0x001fca000f8e0209 */
[----:B------:R-:W-:-:S13]  /*0050*/  ISETP.GT.AND P0, PT, R9, 0x1ff, PT ;  /* 0x000001ff0900780c */ /* 0x000fda0003f04270 */
[----:B------:R-:W-:Y:S05]  /*0060*/  @P0 EXIT ;  /* 0x000000000000094d */ /* 0x000fea0003800000 */
[----:B------:R-:W0:Y:S01]  /*0070*/  LDC.64 R2, c[0x0][0x380] ;  /* 0x0000e000ff027b82 */ /* 0x000e220000000a00 */
[----:B------:R-:W1:Y:S07]  /*0080*/  LDCU.64 UR4, c[0x0][0x358] ;  /* 0x00006b00ff0477ac */ /* 0x000e6e0008000a00 */
[----:B------:R-:W2:Y:S08]  /*0090*/  LDC.64 R4, c[0x0][0x388] ;  /* 0x0000e200ff047b82 */ /* 0x000eb00000000a00 */
[----:B------:R-:W3:Y:S01]  /*00a0*/  LDC.64 R6, c[0x0][0x390] ;  /* 0x0000e400ff067b82 */ /* 0x000ee20000000a00 */
[----:B0-----:R-:W-:-:S06]  /*00b0*/  IMAD.WIDE R2, R9, 0x4, R2 ;  /* 0x0000000409027825 */ /* 0x001fcc00078e0202 */
[----:B-1----:R-:W4:Y:S01]  /*00c0*/  LDG.E R2, desc[UR4][R2.64] ;  /* 0x0000000402027981 */ /* 0x002f22000c1e1900 */
[----:B--2---:R-:W-:-:S06]  /*00d0*/  IMAD.WIDE R4, R9, 0x4, R4 ;  /* 0x0000000409047825 */ /* 0x004fcc00078e0204 */
[----:B------:R-:W4:Y:S01]  /*00e0*/  LDG.E R5, desc[UR4][R4.64] ;  /* 0x0000000404057981 */ /* 0x000f22000c1e1900 */
[----:B---3--:R-:W-:-:S04]  /*00f0*/  IMAD.WIDE R6, R9, 0x4, R6 ;  /* 0x0000000409067825 */ /* 0x008fc800078e0206 */
[----:B----4-:R-:W-:-:S05]  /*0100*/  FADD R9, R2, R5 ;  /* 0x0000000502097221 */ /* 0x010fca0000000000 */
[----:B------:R-:W-:Y:S01]  /*0110*/  STG.E desc[UR4][R6.64], R9 ;  /* 0x0000000906007986 */ /* 0x000fe2000c101904 */
[----:B------:R-:W-:Y:S05]  /*0120*/  EXIT ;  /* 0x000000000000794d */ /* 0x000fea0003800000 */
.L_x_0:
[----:B------:R-:W-:-:S00]  /*0130*/  BRA `(.L_x_0) ;  /* 0xfffffffc00fc7947 */ /* 0x000fc0000383ffff */
[----:B------:R-:W-:-:S00]  /*0140*/  NOP ;  /* 0x0000000000007918 */ /* 0x000fc00000000000 */
        /* <DEDUP_REMOVED lines=11> */
.L_x_1:


//--------------------- .nv.shared.reserved.0     --------------------------
	.section	.nv.shared.reserved.0,"aw",@nobits
	.weak		__nv_reservedSMEM_offset_0_alias
	.size		__nv_reservedSMEM_offset_0_alias, 0, 64
	.other		__nv_reservedSMEM_offset_0_alias,@"STO_CUDA_RESERVED_SHARED STV_DEFAULT"
__nv_reservedSMEM_offset_0_alias:
	.zero		0
	.zero		64


//--------------------- .nv.constant0._Z10vector_addPfS_S_ --------------------------
	.section	.nv.constant0._Z10vector_addPfS_S_,"a",@progbits
	.sectionflags	@""
	.align	4
.nv.constant0._Z10vector_addPfS_S_:
	.zero		920


//--------------------- SYMBOLS --------------------------

	.type		.nv.reservedSmem.offset0,@object
	.size		.nv.reservedSmem.offset0,0x4
